//
// Generated by NVIDIA NVVM Compiler
//
// Compiler Build ID: CL-36424714
// Cuda compilation tools, release 13.0, V13.0.88
// Based on NVVM 20.0.0
//

.version 9.0
.target sm_100
.address_size 64

	// .globl	multKernel

.visible .entry multKernel(
	.param .u64 .ptr .align 1 multKernel_param_0,
	.param .u64 .ptr .align 1 multKernel_param_1,
	.param .u64 .ptr .align 1 multKernel_param_2
)
{
	.reg .b32 	%r<5>;
	.reg .b64 	%rd<11>;

	ld.param.u64 	%rd1, [multKernel_param_0];
	ld.param.u64 	%rd2, [multKernel_param_1];
	ld.param.u64 	%rd3, [multKernel_param_2];
	cvta.to.global.u64 	%rd4, %rd1;
	cvta.to.global.u64 	%rd5, %rd3;
	cvta.to.global.u64 	%rd6, %rd2;
	mov.u32 	%r1, %tid.x;
	mul.wide.u32 	%rd7, %r1, 4;
	add.s64 	%rd8, %rd6, %rd7;
	ld.global.u32 	%r2, [%rd8];
	add.s64 	%rd9, %rd5, %rd7;
	ld.global.u32 	%r3, [%rd9];
	mul.lo.s32 	%r4, %r3, %r2;
	add.s64 	%rd10, %rd4, %rd7;
	st.global.u32 	[%rd10], %r4;
	ret;

}


// ===== COMPILED SASS (sm_100) =====

	.target	sm_100

	.elftype	@"ET_EXEC"


//--------------------- .note.nv.tkinfo           --------------------------
	.section	.note.nv.tkinfo,"",@"SHT_NOTE"
	.sectionflags	@"SHF_NOTE_NV_TKINFO"
	.tkinfo
        /*0018*/ 	.word	0x00000002
        /*0030*/ 	.string	""
        /*0030*/ 	.string	"ptxas"
        /*0030*/ 	.string	"Cuda compilation tools, release 13.0, V13.0.88"
        /*0030*/ 	.string	"Build cuda_13.0.r13.0/compiler.36424714_0"
        /*0030*/ 	.string	"-arch sm_100 -m 64 "



//--------------------- .note.nv.cuinfo           --------------------------
	.section	.note.nv.cuinfo,"",@"SHT_NOTE"
	.sectionflags	@"SHF_NOTE_NV_CUINFO"
        /*0018*/ 	.short	0x0002
        /*001a*/ 	.short	0x0064
        /*001c*/ 	.short	0x0082
	.zero		2


//--------------------- .nv.info                  --------------------------
	.section	.nv.info,"",@"SHT_CUDA_INFO"
	.align	4


	//----- nvinfo : EIATTR_REGCOUNT
	.align		4
        /*0000*/ 	.byte	0x04, 0x2f
        /*0002*/ 	.short	(.L_1 - .L_0)
	.align		4
.L_0:
        /*0004*/ 	.word	index@(multKernel)
        /*0008*/ 	.word	0x0000000c


	//----- nvinfo : EIATTR_FRAME_SIZE
	.align		4
.L_1:
        /*000c*/ 	.byte	0x04, 0x11
        /*000e*/ 	.short	(.L_3 - .L_2)
	.align		4
.L_2:
        /*0010*/ 	.word	index@(multKernel)
        /*0014*/ 	.word	0x00000000


	//----- nvinfo : EIATTR_MIN_STACK_SIZE
	.align		4
.L_3:
        /*0018*/ 	.byte	0x04, 0x12
        /*001a*/ 	.short	(.L_5 - .L_4)
	.align		4
.L_4:
        /*001c*/ 	.word	index@(multKernel)
        /*0020*/ 	.word	0x00000000
.L_5:


//--------------------- .nv.compat                --------------------------
	.section	.nv.compat,"",@"SHT_CUDA_COMPAT_INFO"
	.align	4
        /*0000*/ 	.byte	0x02, 0x09, 0x00, 0x00, 0x02, 0x02, 0x01, 0x00, 0x02, 0x05, 0x05, 0x00, 0x03, 0x07, 0x01, 0x01
        /*0010*/ 	.byte	0x02, 0x03, 0x00, 0x00, 0x02, 0x06, 0x01, 0x00, 0x04, 0x0b, 0x08, 0x00, 0x09, 0x00, 0x00, 0x00
        /*0020*/ 	.byte	0x00, 0x00, 0x00, 0x00


//--------------------- .nv.info.multKernel       --------------------------
	.section	.nv.info.multKernel,"",@"SHT_CUDA_INFO"
	.sectionflags	@""
	.align	4


	//----- nvinfo : EIATTR_CUDA_API_VERSION
	.align		4
        /*0000*/ 	.byte	0x04, 0x37
        /*0002*/ 	.short	(.L_7 - .L_6)
.L_6:
        /*0004*/ 	.word	0x00000082


	//----- nvinfo : EIATTR_KPARAM_INFO
	.align		4
.L_7:
        /*0008*/ 	.byte	0x04, 0x17
        /*000a*/ 	.short	(.L_9 - .L_8)
.L_8:
        /*000c*/ 	.word	0x00000000
        /*0010*/ 	.short	0x0002
        /*0012*/ 	.short	0x0010
        /*0014*/ 	.byte	0x00, 0xf5, 0x21, 0x00


	//----- nvinfo : EIATTR_KPARAM_INFO
	.align		4
.L_9:
        /*0018*/ 	.byte	0x04, 0x17
        /*001a*/ 	.short	(.L_11 - .L_10)
.L_10:
        /*001c*/ 	.word	0x00000000
        /*0020*/ 	.short	0x0001
        /*0022*/ 	.short	0x0008
        /*0024*/ 	.byte	0x00, 0xf5, 0x21, 0x00


	//----- nvinfo : EIATTR_KPARAM_INFO
	.align		4
.L_11:
        /*0028*/ 	.byte	0x04, 0x17
        /*002a*/ 	.short	(.L_13 - .L_12)
.L_12:
        /*002c*/ 	.word	0x00000000
        /*0030*/ 	.short	0x0000
        /*0032*/ 	.short	0x0000
        /*0034*/ 	.byte	0x00, 0xf5, 0x21, 0x00


	//----- nvinfo : EIATTR_SPARSE_MMA_MASK
	.align		4
.L_13:
        /*0038*/ 	.byte	0x03, 0x50
        /*003a*/ 	.short	0x0000


	//----- nvinfo : EIATTR_MAXREG_COUNT
	.align		4
        /*003c*/ 	.byte	0x03, 0x1b
        /*003e*/ 	.short	0x00ff


	//----- nvinfo : EIATTR_MERCURY_ISA_VERSION
	.align		4
        /*0040*/ 	.byte	0x03, 0x5f
        /*0042*/ 	.short	0x0101


	//----- nvinfo : EIATTR_VRC_CTA_INIT_COUNT
	.align		4
        /*0044*/ 	.byte	0x02, 0x4a
	.zero		1
	.zero		1


	//----- nvinfo : EIATTR_EXIT_INSTR_OFFSETS
	.align		4
        /*0048*/ 	.byte	0x04, 0x1c
        /*004a*/ 	.short	(.L_15 - .L_14)


	//   ....[0]....
.L_14:
        /*004c*/ 	.word	0x000000d0


	//----- nvinfo : EIATTR_CBANK_PARAM_SIZE
	.align		4
.L_15:
        /*0050*/ 	.byte	0x03, 0x19
        /*0052*/ 	.short	0x0018


	//----- nvinfo : EIATTR_PARAM_CBANK
	.align		4
        /*0054*/ 	.byte	0x04, 0x0a
        /*0056*/ 	.short	(.L_17 - .L_16)
	.align		4
.L_16:
        /*0058*/ 	.word	index@(.nv.constant0.multKernel)
        /*005c*/ 	.short	0x0380
        /*005e*/ 	.short	0x0018


	//----- nvinfo : EIATTR_SW_WAR
	.align		4
.L_17:
        /*0060*/ 	.byte	0x04, 0x36
        /*0062*/ 	.short	(.L_19 - .L_18)
.L_18:
        /*0064*/ 	.word	0x00000008
.L_19:


//--------------------- .nv.callgraph             --------------------------
	.section	.nv.callgraph,"",@"SHT_CUDA_CALLGRAPH"
	.align	4
	.sectionentsize	8
	.align		4
        /*0000*/ 	.word	0x00000000
	.align		4
        /*0004*/ 	.word	0xffffffff
	.align		4
        /*0008*/ 	.word	0x00000000
	.align		4
        /*000c*/ 	.word	0xfffffffe
	.align		4
        /*0010*/ 	.word	0x00000000
	.align		4
        /*0014*/ 	.word	0xfffffffd
	.align		4
        /*0018*/ 	.word	0x00000000
	.align		4
        /*001c*/ 	.word	0xfffffffc


//--------------------- .text.multKernel          --------------------------
	.section	.text.multKernel,"ax",@progbits
	.align	128
        .global         multKernel
        .type           multKernel,@function
        .size           multKernel,(.L_x_1 - multKernel)
        .other          multKernel,@"STO_CUDA_ENTRY STV_DEFAULT"
multKernel:
.text.multKernel:
[----:B------:R-:W-:Y:S01]  /*0000*/  LDC R1, c[0x0][0x37c] ;  /* 0x0000df00ff017b82 */ /* 0x000fe20000000800 */
[----:B------:R-:W0:Y:S07]  /*0010*/  S2R R9, SR_TID.X ;  /* 0x0000000000097919 */ /* 0x000e2e0000002100 */
[----:B------:R-:W0:Y:S01]  /*0020*/  LDC.64 R2, c[0x0][0x388] ;  /* 0x0000e200ff027b82 */ /* 0x000e220000000a00 */
[----:B------:R-:W1:Y:S07]  /*0030*/  LDCU.64 UR4, c[0x0][0x358] ;  /* 0x00006b00ff0477ac */ /* 0x000e6e0008000a00 */
[----:B------:R-:W2:Y:S08]  /*0040*/  LDC.64 R4, c[0x0][0x390] ;  /* 0x0000e400ff047b82 */ /* 0x000eb00000000a00 */
[----:B------:R-:W3:Y:S01]  /*0050*/  LDC.64 R6, c[0x0][0x380] ;  /* 0x0000e000ff067b82 */ /* 0x000ee20000000a00 */
[----:B0-----:R-:W-:-:S04]  /*0060*/  IMAD.WIDE.U32 R2, R9, 0x4, R2 ;  /* 0x0000000409027825 */ /* 0x001fc800078e0002 */
[C---:B--2---:R-:W-:Y:S02]  /*0070*/  IMAD.WIDE.U32 R4, R9.reuse, 0x4, R4 ;  /* 0x0000000409047825 */ /* 0x044fe400078e0004 */
[----:B-1----:R-:W2:Y:S04]  /*0080*/  LDG.E R2, desc[UR4][R2.64] ;  /* 0x0000000402027981 */ /* 0x002ea8000c1e1900 */
[----:B------:R-:W2:Y:S01]  /*0090*/  LDG.E R5, desc[UR4][R4.64] ;  /* 0x0000000404057981 */ /* 0x000ea2000c1e1900 */
[----:B---3--:R-:W-:-:S04]  /*00a0*/  IMAD.WIDE.U32 R6, R9, 0x4, R6 ;  /* 0x0000000409067825 */ /* 0x008fc800078e0006 */
[----:B--2---:R-:W-:-:S05]  /*00b0*/  IMAD R9, R2, R5, RZ ;  /* 0x0000000502097224 */ /* 0x004fca00078e02ff */
[----:B------:R-:W-:Y:S01]  /*00c0*/  STG.E desc[UR4][R6.64], R9 ;  /* 0x0000000906007986 */ /* 0x000fe2000c101904 */
[----:B------:R-:W-:Y:S05]  /*00d0*/  EXIT ;  /* 0x000000000000794d */ /* 0x000fea0003800000 */
.L_x_0:
[----:B------:R-:W-:-:S00]  /*00e0*/  BRA `(.L_x_0) ;  /* 0xfffffffc00fc7947 */ /* 0x000fc0000383ffff */
[----:B------:R-:W-:-:S00]  /*00f0*/  NOP ;  /* 0x0000000000007918 */ /* 0x000fc00000000000 */
        /* <DEDUP_REMOVED lines=8> */
.L_x_1:


//--------------------- .nv.shared.reserved.0     --------------------------
	.section	.nv.shared.reserved.0,"aw",@nobits
	.weak		__nv_reservedSMEM_offset_0_alias
	.size		__nv_reservedSMEM_offset_0_alias, 0, 64
	.other		__nv_reservedSMEM_offset_0_alias,@"STO_CUDA_RESERVED_SHARED STV_DEFAULT"
__nv_reservedSMEM_offset_0_alias:
	.zero		0
	.zero		64


//--------------------- .nv.constant0.multKernel  --------------------------
	.section	.nv.constant0.multKernel,"a",@progbits
	.sectionflags	@""
	.align	4
.nv.constant0.multKernel:
	.zero		920


//--------------------- SYMBOLS --------------------------

	.type		.nv.reservedSmem.offset0,@object
	.size		.nv.reservedSmem.offset0,0x4
